	.headerflags	@"EF_CUDA_TEXMODE_UNIFIED EF_CUDA_64BIT_ADDRESS EF_CUDA_SM86 EF_CUDA_VIRTUAL_SM(EF_CUDA_SM86)"
	.elftype	@"ET_EXEC"


//--------------------- .nv.info                  --------------------------
	.section	.nv.info,"",@"SHT_CUDA_INFO"
	.align	4


	//----- nvinfo : EIATTR_REGCOUNT
	.align		4
        /*0000*/ 	.byte	0x04, 0x2f
        /*0002*/ 	.short	(.L_1 - .L_0)
	.align		4
.L_0:
        /*0004*/ 	.word	index@(structural_similarity_index)
        /*0008*/ 	.word	0x00000021


	//----- nvinfo : EIATTR_FRAME_SIZE
	.align		4
.L_1:
        /*000c*/ 	.byte	0x04, 0x11
        /*000e*/ 	.short	(.L_3 - .L_2)
	.align		4
.L_2:
        /*0010*/ 	.word	index@($structural_similarity_index$__internal_accurate_pow)
        /*0014*/ 	.word	0x00000000


	//----- nvinfo : EIATTR_FRAME_SIZE
	.align		4
.L_3:
        /*0018*/ 	.byte	0x04, 0x11
        /*001a*/ 	.short	(.L_5 - .L_4)
	.align		4
.L_4:
        /*001c*/ 	.word	index@($__internal_0_$__cuda_sm20_div_rn_f64_full)
        /*0020*/ 	.word	0x00000000


	//----- nvinfo : EIATTR_FRAME_SIZE
	.align		4
.L_5:
        /*0024*/ 	.byte	0x04, 0x11
        /*0026*/ 	.short	(.L_7 - .L_6)
	.align		4
.L_6:
        /*0028*/ 	.word	index@(structural_similarity_index)
        /*002c*/ 	.word	0x00000000


	//----- nvinfo : EIATTR_MIN_STACK_SIZE
	.align		4
.L_7:
        /*0030*/ 	.byte	0x04, 0x12
        /*0032*/ 	.short	(.L_9 - .L_8)
	.align		4
.L_8:
        /*0034*/ 	.word	index@(structural_similarity_index)
        /*0038*/ 	.word	0x00000000
.L_9:


//--------------------- .nv.info.structural_similarity_index --------------------------
	.section	.nv.info.structural_similarity_index,"",@"SHT_CUDA_INFO"
	.sectionflags	@""
	.align	4


	//----- nvinfo : EIATTR_CUDA_API_VERSION
	.align		4
        /*0000*/ 	.byte	0x04, 0x37
        /*0002*/ 	.short	(.L_11 - .L_10)
.L_10:
        /*0004*/ 	.word	0x0000007e


	//----- nvinfo : EIATTR_SW2861232_WAR
	.align		4
.L_11:
        /*0008*/ 	.byte	0x01, 0x35
	.zero		2


	//----- nvinfo : EIATTR_PARAM_CBANK
	.align		4
        /*000c*/ 	.byte	0x04, 0x0a
        /*000e*/ 	.short	(.L_13 - .L_12)
	.align		4
.L_12:
        /*0010*/ 	.word	index@(.nv.constant0.structural_similarity_index)
        /*0014*/ 	.short	0x0160
        /*0016*/ 	.short	0x003c


	//----- nvinfo : EIATTR_CBANK_PARAM_SIZE
	.align		4
.L_13:
        /*0018*/ 	.byte	0x03, 0x19
        /*001a*/ 	.short	0x003c


	//----- nvinfo : EIATTR_KPARAM_INFO
	.align		4
        /*001c*/ 	.byte	0x04, 0x17
        /*001e*/ 	.short	(.L_15 - .L_14)
.L_14:
        /*0020*/ 	.word	0x00000000
        /*0024*/ 	.short	0x0008
        /*0026*/ 	.short	0x0038
        /*0028*/ 	.byte	0x00, 0xf0, 0x11, 0x00


	//----- nvinfo : EIATTR_KPARAM_INFO
	.align		4
.L_15:
        /*002c*/ 	.byte	0x04, 0x17
        /*002e*/ 	.short	(.L_17 - .L_16)
.L_16:
        /*0030*/ 	.word	0x00000000
        /*0034*/ 	.short	0x0007
        /*0036*/ 	.short	0x0034
        /*0038*/ 	.byte	0x00, 0xf0, 0x11, 0x00


	//----- nvinfo : EIATTR_KPARAM_INFO
	.align		4
.L_17:
        /*003c*/ 	.byte	0x04, 0x17
        /*003e*/ 	.short	(.L_19 - .L_18)
.L_18:
        /*0040*/ 	.word	0x00000000
        /*0044*/ 	.short	0x0006
        /*0046*/ 	.short	0x0030
        /*0048*/ 	.byte	0x00, 0xf0, 0x11, 0x00


	//----- nvinfo : EIATTR_KPARAM_INFO
	.align		4
.L_19:
        /*004c*/ 	.byte	0x04, 0x17
        /*004e*/ 	.short	(.L_21 - .L_20)
.L_20:
        /*0050*/ 	.word	0x00000000
        /*0054*/ 	.short	0x0005
        /*0056*/ 	.short	0x0028
        /*0058*/ 	.byte	0x00, 0xf0, 0x21, 0x00


	//----- nvinfo : EIATTR_KPARAM_INFO
	.align		4
.L_21:
        /*005c*/ 	.byte	0x04, 0x17
        /*005e*/ 	.short	(.L_23 - .L_22)
.L_22:
        /*0060*/ 	.word	0x00000000
        /*0064*/ 	.short	0x0004
        /*0066*/ 	.short	0x0020
        /*0068*/ 	.byte	0x00, 0xf0, 0x21, 0x00


	//----- nvinfo : EIATTR_KPARAM_INFO
	.align		4
.L_23:
        /*006c*/ 	.byte	0x04, 0x17
        /*006e*/ 	.short	(.L_25 - .L_24)
.L_24:
        /*0070*/ 	.word	0x00000000
        /*0074*/ 	.short	0x0003
        /*0076*/ 	.short	0x0018
        /*0078*/ 	.byte	0x00, 0xf0, 0x21, 0x00


	//----- nvinfo : EIATTR_KPARAM_INFO
	.align		4
.L_25:
        /*007c*/ 	.byte	0x04, 0x17
        /*007e*/ 	.short	(.L_27 - .L_26)
.L_26:
        /*0080*/ 	.word	0x00000000
        /*0084*/ 	.short	0x0002
        /*0086*/ 	.short	0x0010
        /*0088*/ 	.byte	0x00, 0xf0, 0x21, 0x00


	//----- nvinfo : EIATTR_KPARAM_INFO
	.align		4
.L_27:
        /*008c*/ 	.byte	0x04, 0x17
        /*008e*/ 	.short	(.L_29 - .L_28)
.L_28:
        /*0090*/ 	.word	0x00000000
        /*0094*/ 	.short	0x0001
        /*0096*/ 	.short	0x0008
        /*0098*/ 	.byte	0x00, 0xf0, 0x21, 0x00


	//----- nvinfo : EIATTR_KPARAM_INFO
	.align		4
.L_29:
        /*009c*/ 	.byte	0x04, 0x17
        /*009e*/ 	.short	(.L_31 - .L_30)
.L_30:
        /*00a0*/ 	.word	0x00000000
        /*00a4*/ 	.short	0x0000
        /*00a6*/ 	.short	0x0000
        /*00a8*/ 	.byte	0x00, 0xf0, 0x21, 0x00


	//----- nvinfo : EIATTR_MAXREG_COUNT
	.align		4
.L_31:
        /*00ac*/ 	.byte	0x03, 0x1b
        /*00ae*/ 	.short	0x00ff


	//----- nvinfo : EIATTR_EXIT_INSTR_OFFSETS
	.align		4
        /*00b0*/ 	.byte	0x04, 0x1c
        /*00b2*/ 	.short	(.L_33 - .L_32)


	//   ....[0]....
.L_32:
        /*00b4*/ 	.word	0x00000050


	//   ....[1]....
        /*00b8*/ 	.word	0x00000780


	//----- nvinfo : EIATTR_CRS_STACK_SIZE
	.align		4
.L_33:
        /*00bc*/ 	.byte	0x04, 0x1e
        /*00be*/ 	.short	(.L_35 - .L_34)
.L_34:
        /*00c0*/ 	.word	0x00000000
.L_35:


//--------------------- .nv.callgraph             --------------------------
	.section	.nv.callgraph,"",@"SHT_CUDA_CALLGRAPH"
	.align	4
	.sectionentsize	8
	.align		4
        /*0000*/ 	.word	0x00000000
	.align		4
        /*0004*/ 	.word	0xffffffff
	.align		4
        /*0008*/ 	.word	0x00000000
	.align		4
        /*000c*/ 	.word	0xfffffffe
	.align		4
        /*0010*/ 	.word	0x00000000
	.align		4
        /*0014*/ 	.word	0xfffffffd
	.align		4
        /*0018*/ 	.word	0x00000000
	.align		4
        /*001c*/ 	.word	0xfffffffc


//--------------------- .nv.rel.action            --------------------------
	.section	.nv.rel.action,"",@"SHT_CUDA_RELOCINFO"
	.align	8
	.sectionentsize	8
        /*0000*/ 	.byte	0x73, 0x00, 0x00, 0x00, 0x00, 0x00, 0x00, 0x00, 0x00, 0x00, 0x00, 0x11, 0x25, 0x00, 0x05, 0x36


//--------------------- .nv.constant2.structural_similarity_index --------------------------
	.section	.nv.constant2.structural_similarity_index,"a",@progbits
	.sectionflags	@""
	.align	4
.nv.constant2.structural_similarity_index:
        /*0000*/ 	.byte	0x5a, 0x3b, 0xad, 0x41, 0xd2, 0xf5, 0xd0, 0x3e, 0x3f, 0x8a, 0x48, 0x75, 0x0a, 0xb2, 0xf3, 0x3e
        /* <DEDUP_REMOVED lines=10> */


//--------------------- .nv.constant0.structural_similarity_index --------------------------
	.section	.nv.constant0.structural_similarity_index,"a",@progbits
	.sectionflags	@""
	.align	4
.nv.constant0.structural_similarity_index:
	.zero		412


//--------------------- .text.structural_similarity_index --------------------------
	.section	.text.structural_similarity_index,"ax",@progbits
	.sectioninfo	@"SHI_REGISTERS=33"
	.align	128
        .global         structural_similarity_index
        .type           structural_similarity_index,@function
        .size           structural_similarity_index,(.L_x_18 - structural_similarity_index)
        .other          structural_similarity_index,@"STO_CUDA_ENTRY STV_DEFAULT"
structural_similarity_index:
.text.structural_similarity_index:
[----:B------:R-:W-:Y:S02]  /*0000*/  IMAD.MOV.U32 R1, RZ, RZ, c[0x0][0x28] ;  /* 0x00000a00ff017624 */ /* 0x000fe400078e00ff */
[----:B------:R-:W0:Y:S04]  /*0010*/  S2R R2, SR_TID.X ;  /* 0x0000000000027919 */ /* 0x000e280000002100 */
[----:B------:R-:W0:Y:S02]  /*0020*/  S2R R3, SR_CTAID.X ;  /* 0x0000000000037919 */ /* 0x000e240000002500 */
[----:B0-----:R-:W-:-:S05]  /*0030*/  IMAD R2, R3, c[0x0][0x0], R2 ;  /* 0x0000000003027a24 */ /* 0x001fca00078e0202 */
[----:B------:R-:W-:-:S13]  /*0040*/  ISETP.GE.AND P0, PT, R2, c[0x0][0x198], PT ;  /* 0x0000660002007a0c */ /* 0x000fda0003f06270 */
[----:B------:R-:W-:Y:S05]  /*0050*/  @P0 EXIT ;  /* 0x000000000000094d */ /* 0x000fea0003800000 */
[----:B------:R-:W-:Y:S01]  /*0060*/  IMAD.MOV.U32 R7, RZ, RZ, 0x4 ;  /* 0x00000004ff077424 */ /* 0x000fe200078e00ff */
[----:B------:R-:W-:-:S03]  /*0070*/  ULDC.64 UR4, c[0x0][0x118] ;  /* 0x0000460000047ab9 */ /* 0x000fc60000000a00 */
[----:B------:R-:W-:-:S06]  /*0080*/  IMAD.WIDE R24, R2, R7, c[0x0][0x160] ;  /* 0x0000580002187625 */ /* 0x000fcc00078e0207 */
[----:B------:R-:W2:Y:S01]  /*0090*/  LDG.E R24, [R24.64] ;  /* 0x0000000418187981 */ /* 0x000ea2000c1e1900 */
[----:B------:R-:W-:-:S04]  /*00a0*/  IMAD.WIDE R8, R2, R7, c[0x0][0x180] ;  /* 0x0000600002087625 */ /* 0x000fc800078e0207 */
[----:B------:R-:W-:Y:S02]  /*00b0*/  IMAD.WIDE R6, R2, R7, c[0x0][0x168] ;  /* 0x00005a0002067625 */ /* 0x000fe400078e0207 */
[----:B------:R-:W3:Y:S04]  /*00c0*/  LDG.E R8, [R8.64] ;  /* 0x0000000408087981 */ /* 0x000ee8000c1e1900 */
[----:B------:R-:W4:Y:S01]  /*00d0*/  LDG.E R3, [R6.64] ;  /* 0x0000000406037981 */ /* 0x000f22000c1e1900 */
[----:B------:R-:W-:Y:S01]  /*00e0*/  IMAD.MOV.U32 R11, RZ, RZ, 0x40000000 ;  /* 0x40000000ff0b7424 */ /* 0x000fe200078e00ff */
[----:B------:R-:W-:Y:S01]  /*00f0*/  BSSY B0, `(.L_x_0) ;  /* 0x000000b000007945 */ /* 0x000fe20003800000 */
[----:B--2---:R-:W0:Y:S01]  /*0100*/  F2F.F64.F32 R22, R24 ;  /* 0x0000001800167310 */ /* 0x004e220000201800 */
[----:B------:R-:W-:-:S04]  /*0110*/  FADD R0, R24, R24 ;  /* 0x0000001818007221 */ /* 0x000fc80000000000 */
[----:B----4-:R-:W-:Y:S01]  /*0120*/  FFMA R25, R0, R3, c[0x0][0x190] ;  /* 0x0000640000197623 */ /* 0x010fe20000000003 */
[----:B------:R-:W-:Y:S01]  /*0130*/  MOV R0, 0x1a0 ;  /* 0x000001a000007802 */ /* 0x000fe20000000f00 */
[----:B0-----:R-:W0:-:S10]  /*0140*/  DADD R4, -RZ, |R22| ;  /* 0x00000000ff047229 */ /* 0x001e140000000516 */
[----:B0-----:R-:W-:Y:S01]  /*0150*/  IMAD.MOV.U32 R14, RZ, RZ, R4 ;  /* 0x000000ffff0e7224 */ /* 0x001fe200078e0004 */
[----:B---3--:R-:W-:Y:S01]  /*0160*/  FFMA R4, R8, R11, c[0x0][0x194] ;  /* 0x0000650008047623 */ /* 0x008fe2000000000b */
[----:B------:R-:W-:Y:S01]  /*0170*/  IMAD.MOV.U32 R15, RZ, RZ, R5 ;  /* 0x000000ffff0f7224 */ /* 0x000fe200078e0005 */
[----:B------:R-:W-:Y:S02]  /*0180*/  SHF.R.S32.HI R5, RZ, 0x1f, R2 ;  /* 0x0000001fff057819 */ /* 0x000fe40000011402 */
[----:B------:R-:W-:Y:S05]  /*0190*/  CALL.REL.NOINC `($structural_similarity_index$__internal_accurate_pow) ;  /* 0x00000bb000007944 */ /* 0x000fea0003c00000 */
[----:B------:R-:W-:Y:S05]  /*01a0*/  BSYNC B0 ;  /* 0x0000000000007941 */ /* 0x000fea0003800000 */
.L_x_0:
[----:B------:R-:W2:Y:S01]  /*01b0*/  DADD R6, R22, 2 ;  /* 0x4000000016067429 */ /* 0x000ea20000000000 */
[----:B------:R-:W-:Y:S01]  /*01c0*/  FSETP.NEU.AND P0, PT, R24, RZ, PT ;  /* 0x000000ff1800720b */ /* 0x000fe20003f0d000 */
[----:B------:R-:W-:Y:S01]  /*01d0*/  BSSY B0, `(.L_x_1) ;  /* 0x0000012000007945 */ /* 0x000fe20003800000 */
[----:B------:R-:W-:-:S07]  /*01e0*/  FMUL R4, R25, R4 ;  /* 0x0000000419047220 */ /* 0x000fce0000400000 */
[----:B--2---:R-:W-:Y:S01]  /*01f0*/  LOP3.LUT R6, R7, 0x7ff00000, RZ, 0xc0, !PT ;  /* 0x7ff0000007067812 */ /* 0x004fe200078ec0ff */
[----:B-1----:R-:W-:-:S03]  /*0200*/  IMAD.MOV.U32 R7, RZ, RZ, R15 ;  /* 0x000000ffff077224 */ /* 0x002fc600078e000f */
[----:B------:R-:W-:Y:S01]  /*0210*/  ISETP.NE.AND P1, PT, R6, 0x7ff00000, PT ;  /* 0x7ff000000600780c */ /* 0x000fe20003f25270 */
[----:B------:R-:W-:Y:S01]  /*0220*/  IMAD.MOV.U32 R6, RZ, RZ, R14 ;  /* 0x000000ffff067224 */ /* 0x000fe200078e000e */
[----:B------:R-:W-:-:S11]  /*0230*/  @!P0 CS2R R6, SRZ ;  /* 0x0000000000068805 */ /* 0x000fd6000001ff00 */
[----:B------:R-:W-:Y:S05]  /*0240*/  @P1 BRA `(.L_x_2) ;  /* 0x000000a000001947 */ /* 0x000fea0003800000 */
[----:B------:R-:W1:-:S14]  /*0250*/  DSETP.GTU.AND P0, PT, |R22|, +INF , PT ;  /* 0x7ff000001600742a */ /* 0x000e5c0003f0c200 */
[----:B-1----:R-:W-:Y:S05]  /*0260*/  @P0 BRA `(.L_x_3) ;  /* 0x0000007000000947 */ /* 0x002fea0003800000 */
[----:B------:R-:W-:Y:S02]  /*0270*/  ISETP.NE.AND P0, PT, R22, RZ, PT ;  /* 0x000000ff1600720c */ /* 0x000fe40003f05270 */
[----:B------:R-:W-:-:S04]  /*0280*/  LOP3.LUT R22, R23, 0x7fffffff, RZ, 0xc0, !PT ;  /* 0x7fffffff17167812 */ /* 0x000fc800078ec0ff */
[----:B------:R-:W-:-:S13]  /*0290*/  ISETP.NE.OR P0, PT, R22, 0x7ff00000, P0 ;  /* 0x7ff000001600780c */ /* 0x000fda0000705670 */
[----:B------:R-:W-:Y:S05]  /*02a0*/  @P0 BRA `(.L_x_2) ;  /* 0x0000004000000947 */ /* 0x000fea0003800000 */
[----:B------:R-:W-:Y:S02]  /*02b0*/  IMAD.MOV.U32 R6, RZ, RZ, 0x0 ;  /* 0x00000000ff067424 */ /* 0x000fe400078e00ff */
[----:B------:R-:W-:Y:S01]  /*02c0*/  IMAD.MOV.U32 R7, RZ, RZ, 0x7ff00000 ;  /* 0x7ff00000ff077424 */ /* 0x000fe200078e00ff */
[----:B------:R-:W-:Y:S05]  /*02d0*/  BRA `(.L_x_2) ;  /* 0x0000001000007947 */ /* 0x000fea0003800000 */
.L_x_3:
[----:B------:R1:W2:-:S06]  /*02e0*/  DADD R6, R22, 2 ;  /* 0x4000000016067429 */ /* 0x00028c0000000000 */
.L_x_2:
[----:B------:R-:W-:Y:S05]  /*02f0*/  BSYNC B0 ;  /* 0x0000000000007941 */ /* 0x000fea0003800000 */
.L_x_1:
[----:B-1----:R-:W1:Y:S01]  /*0300*/  F2F.F64.F32 R22, R3 ;  /* 0x0000000300167310 */ /* 0x002e620000201800 */
[----:B------:R-:W-:Y:S01]  /*0310*/  FSETP.NEU.AND P0, PT, R24, 1, PT ;  /* 0x3f8000001800780b */ /* 0x000fe20003f0d000 */
[----:B------:R-:W-:Y:S01]  /*0320*/  BSSY B0, `(.L_x_4) ;  /* 0x0000008000007945 */ /* 0x000fe20003800000 */
[----:B------:R-:W-:Y:S02]  /*0330*/  MOV R0, 0x3a0 ;  /* 0x000003a000007802 */ /* 0x000fe40000000f00 */
[----:B--2---:R-:W-:Y:S02]  /*0340*/  FSEL R24, R6, RZ, P0 ;  /* 0x000000ff06187208 */ /* 0x004fe40000000000 */
[----:B------:R-:W-:Y:S01]  /*0350*/  FSEL R25, R7, 1.875, P0 ;  /* 0x3ff0000007197808 */ /* 0x000fe20000000000 */
[----:B01----:R-:W0:-:S10]  /*0360*/  DADD R8, -RZ, |R22| ;  /* 0x00000000ff087229 */ /* 0x003e140000000516 */
[----:B0-----:R-:W-:Y:S02]  /*0370*/  IMAD.MOV.U32 R14, RZ, RZ, R8 ;  /* 0x000000ffff0e7224 */ /* 0x001fe400078e0008 */
[----:B------:R-:W-:Y:S02]  /*0380*/  IMAD.MOV.U32 R15, RZ, RZ, R9 ;  /* 0x000000ffff0f7224 */ /* 0x000fe400078e0009 */
[----:B------:R-:W-:Y:S05]  /*0390*/  CALL.REL.NOINC `($structural_similarity_index$__internal_accurate_pow) ;  /* 0x000009b000007944 */ /* 0x000fea0003c00000 */
[----:B------:R-:W-:Y:S05]  /*03a0*/  BSYNC B0 ;  /* 0x0000000000007941 */ /* 0x000fea0003800000 */
.L_x_4:
[----:B------:R-:W2:Y:S01]  /*03b0*/  DADD R6, R22, 2 ;  /* 0x4000000016067429 */ /* 0x000ea20000000000 */
[----:B------:R-:W-:Y:S01]  /*03c0*/  FSETP.NEU.AND P0, PT, R3, RZ, PT ;  /* 0x000000ff0300720b */ /* 0x000fe20003f0d000 */
[----:B------:R-:W-:Y:S08]  /*03d0*/  BSSY B0, `(.L_x_5) ;  /* 0x0000011000007945 */ /* 0x000ff00003800000 */
        /* <DEDUP_REMOVED lines=15> */
.L_x_7:
[----:B------:R1:W2:-:S06]  /*04d0*/  DADD R6, R22, 2 ;  /* 0x4000000016067429 */ /* 0x00028c0000000000 */
.L_x_6:
[----:B------:R-:W-:Y:S05]  /*04e0*/  BSYNC B0 ;  /* 0x0000000000007941 */ /* 0x000fea0003800000 */
.L_x_5:
[C---:B------:R-:W-:Y:S01]  /*04f0*/  IMAD.SHL.U32 R0, R2.reuse, 0x4, RZ ;  /* 0x0000000402007824 */ /* 0x040fe200078e00ff */
[----:B------:R-:W-:-:S04]  /*0500*/  SHF.L.U64.HI R5, R2, 0x2, R5 ;  /* 0x0000000202057819 */ /* 0x000fc80000010205 */
[C---:B------:R-:W-:Y:S02]  /*0510*/  IADD3 R12, P1, R0.reuse, c[0x0][0x170], RZ ;  /* 0x00005c00000c7a10 */ /* 0x040fe40007f3e0ff */
[----:B------:R-:W-:Y:S02]  /*0520*/  IADD3 R10, P0, R0, c[0x0][0x178], RZ ;  /* 0x00005e00000a7a10 */ /* 0x000fe40007f1e0ff */
[C---:B------:R-:W-:Y:S02]  /*0530*/  IADD3.X R13, R5.reuse, c[0x0][0x174], RZ, P1, !PT ;  /* 0x00005d00050d7a10 */ /* 0x040fe40000ffe4ff */
[----:B------:R-:W-:-:S04]  /*0540*/  IADD3.X R11, R5, c[0x0][0x17c], RZ, P0, !PT ;  /* 0x00005f00050b7a10 */ /* 0x000fc800007fe4ff */
[----:B------:R-:W3:Y:S04]  /*0550*/  LDG.E R13, [R12.64] ;  /* 0x000000040c0d7981 */ /* 0x000ee8000c1e1900 */
[----:B------:R-:W3:Y:S01]  /*0560*/  LDG.E R10, [R10.64] ;  /* 0x000000040a0a7981 */ /* 0x000ee2000c1e1900 */
[----:B0-----:R-:W0:Y:S01]  /*0570*/  F2F.F64.F32 R8, c[0x0][0x190] ;  /* 0x0000640000087b10 */ /* 0x001e220000201800 */
[----:B------:R-:W-:-:S04]  /*0580*/  FSETP.NEU.AND P0, PT, R3, 1, PT ;  /* 0x3f8000000300780b */ /* 0x000fc80003f0d000 */
[----:B--2---:R-:W-:Y:S02]  /*0590*/  FSEL R6, R6, RZ, P0 ;  /* 0x000000ff06067208 */ /* 0x004fe40000000000 */
[----:B------:R-:W-:-:S06]  /*05a0*/  FSEL R7, R7, 1.875, P0 ;  /* 0x3ff0000007077808 */ /* 0x000fcc0000000000 */
[----:B0-----:R-:W0:Y:S01]  /*05b0*/  DFMA R6, R24, R6, R8 ;  /* 0x000000061806722b */ /* 0x001e220000000008 */
[----:B------:R-:W-:Y:S01]  /*05c0*/  BSSY B0, `(.L_x_8) ;  /* 0x0000017000007945 */ /* 0x000fe20003800000 */
[----:B---3--:R-:W-:-:S04]  /*05d0*/  FFMA R14, R10, R13, c[0x0][0x194] ;  /* 0x000065000a0e7623 */ /* 0x008fc8000000000d */
[----:B------:R-:W0:Y:S02]  /*05e0*/  F2F.F64.F32 R2, R14 ;  /* 0x0000000e00027310 */ /* 0x000e240000201800 */
[----:B0-----:R-:W0:-:S06]  /*05f0*/  DMUL R6, R6, R2 ;  /* 0x0000000206067228 */ /* 0x001e0c0000000000 */
[----:B0-----:R-:W0:Y:S01]  /*0600*/  MUFU.RCP64H R3, R7 ;  /* 0x0000000700037308 */ /* 0x001e220000001800 */
[----:B------:R-:W-:-:S06]  /*0610*/  IMAD.MOV.U32 R2, RZ, RZ, 0x1 ;  /* 0x00000001ff027424 */ /* 0x000fcc00078e00ff */
[----:B0-----:R-:W0:-:S06]  /*0620*/  DFMA R8, -R6, R2, 1 ;  /* 0x3ff000000608742b */ /* 0x001e0c0000000102 */
[----:B0-----:R-:W0:-:S06]  /*0630*/  DFMA R8, R8, R8, R8 ;  /* 0x000000080808722b */ /* 0x001e0c0000000008 */
[----:B0-----:R0:W2:-:S04]  /*0640*/  DFMA R2, R2, R8, R2 ;  /* 0x000000080202722b */ /* 0x0010880000000002 */
[----:B0-----:R-:W0:Y:S02]  /*0650*/  F2F.F64.F32 R8, R4 ;  /* 0x0000000400087310 */ /* 0x001e240000201800 */
[----:B--2---:R-:W2:-:S06]  /*0660*/  DFMA R10, -R6, R2, 1 ;  /* 0x3ff00000060a742b */ /* 0x004e8c0000000102 */
[----:B--2---:R-:W0:-:S06]  /*0670*/  DFMA R2, R2, R10, R2 ;  /* 0x0000000a0202722b */ /* 0x004e0c0000000002 */
[----:B0-----:R-:W0:-:S06]  /*0680*/  DMUL R10, R8, R2 ;  /* 0x00000002080a7228 */ /* 0x001e0c0000000000 */
[----:B0-----:R-:W0:-:S06]  /*0690*/  DFMA R12, -R6, R10, R8 ;  /* 0x0000000a060c722b */ /* 0x001e0c0000000108 */
[----:B0-----:R-:W0:Y:S01]  /*06a0*/  DFMA R2, R2, R12, R10 ;  /* 0x0000000c0202722b */ /* 0x001e22000000000a */
[----:B------:R-:W-:-:S09]  /*06b0*/  FSETP.GEU.AND P1, PT, |R9|, 6.5827683646048100446e-37, PT ;  /* 0x036000000900780b */ /* 0x000fd20003f2e200 */
[----:B0-----:R-:W-:-:S05]  /*06c0*/  FFMA R10, RZ, R7, R3 ;  /* 0x00000007ff0a7223 */ /* 0x001fca0000000003 */
[----:B------:R-:W-:-:S13]  /*06d0*/  FSETP.GT.AND P0, PT, |R10|, 1.469367938527859385e-39, PT ;  /* 0x001000000a00780b */ /* 0x000fda0003f04200 */
[----:B------:R-:W-:Y:S05]  /*06e0*/  @P0 BRA P1, `(.L_x_9) ;  /* 0x0000004000000947 */ /* 0x000fea0000800000 */
[----:B------:R-:W-:Y:S02]  /*06f0*/  MOV R4, 0x710 ;  /* 0x0000071000047802 */ /* 0x000fe40000000f00 */
[----:B-1----:R-:W-:Y:S05]  /*0700*/  CALL.REL.NOINC `($__internal_0_$__cuda_sm20_div_rn_f64_full) ;  /* 0x0000008000007944 */ /* 0x002fea0003c00000 */
[----:B------:R-:W-:Y:S02]  /*0710*/  IMAD.MOV.U32 R2, RZ, RZ, R12 ;  /* 0x000000ffff027224 */ /* 0x000fe400078e000c */
[----:B------:R-:W-:Y:S02]  /*0720*/  IMAD.MOV.U32 R3, RZ, RZ, R13 ;  /* 0x000000ffff037224 */ /* 0x000fe400078e000d */
.L_x_9:
[----:B------:R-:W-:Y:S05]  /*0730*/  BSYNC B0 ;  /* 0x0000000000007941 */ /* 0x000fea0003800000 */
.L_x_8:
[----:B------:R-:W0:Y:S01]  /*0740*/  F2F.F32.F64 R3, R2 ;  /* 0x0000000200037310 */ /* 0x000e220000301000 */
[----:B------:R-:W-:-:S04]  /*0750*/  IADD3 R4, P0, R0, c[0x0][0x188], RZ ;  /* 0x0000620000047a10 */ /* 0x000fc80007f1e0ff */
[----:B------:R-:W-:-:S05]  /*0760*/  IADD3.X R5, R5, c[0x0][0x18c], RZ, P0, !PT ;  /* 0x0000630005057a10 */ /* 0x000fca00007fe4ff */
[----:B0-----:R-:W-:Y:S01]  /*0770*/  STG.E [R4.64], R3 ;  /* 0x0000000304007986 */ /* 0x001fe2000c101904 */
[----:B------:R-:W-:Y:S05]  /*0780*/  EXIT ;  /* 0x000000000000794d */ /* 0x000fea0003800000 */
        .weak           $__internal_0_$__cuda_sm20_div_rn_f64_full
        .type           $__internal_0_$__cuda_sm20_div_rn_f64_full,@function
        .size           $__internal_0_$__cuda_sm20_div_rn_f64_full,($structural_similarity_index$__internal_accurate_pow - $__internal_0_$__cuda_sm20_div_rn_f64_full)
$__internal_0_$__cuda_sm20_div_rn_f64_full:
[C---:B------:R-:W-:Y:S01]  /*0790*/  FSETP.GEU.AND P0, PT, |R7|.reuse, 1.469367938527859385e-39, PT ;  /* 0x001000000700780b */ /* 0x040fe20003f0e200 */
[----:B------:R-:W-:Y:S01]  /*07a0*/  IMAD.MOV.U32 R14, RZ, RZ, 0x1 ;  /* 0x00000001ff0e7424 */ /* 0x000fe200078e00ff */
[----:B------:R-:W-:Y:S01]  /*07b0*/  LOP3.LUT R2, R7, 0x800fffff, RZ, 0xc0, !PT ;  /* 0x800fffff07027812 */ /* 0x000fe200078ec0ff */
[----:B------:R-:W-:Y:S01]  /*07c0*/  IMAD.MOV.U32 R13, RZ, RZ, 0x1ca00000 ;  /* 0x1ca00000ff0d7424 */ /* 0x000fe200078e00ff */
[C---:B------:R-:W-:Y:S01]  /*07d0*/  FSETP.GEU.AND P2, PT, |R9|.reuse, 1.469367938527859385e-39, PT ;  /* 0x001000000900780b */ /* 0x040fe20003f4e200 */
[----:B------:R-:W-:Y:S01]  /*07e0*/  BSSY B1, `(.L_x_10) ;  /* 0x0000053000017945 */ /* 0x000fe20003800000 */
[----:B------:R-:W-:Y:S01]  /*07f0*/  LOP3.LUT R3, R2, 0x3ff00000, RZ, 0xfc, !PT ;  /* 0x3ff0000002037812 */ /* 0x000fe200078efcff */
[----:B------:R-:W-:Y:S01]  /*0800*/  IMAD.MOV.U32 R2, RZ, RZ, R6 ;  /* 0x000000ffff027224 */ /* 0x000fe200078e0006 */
[----:B------:R-:W-:Y:S02]  /*0810*/  LOP3.LUT R12, R9, 0x7ff00000, RZ, 0xc0, !PT ;  /* 0x7ff00000090c7812 */ /* 0x000fe400078ec0ff */
[----:B------:R-:W-:-:S03]  /*0820*/  LOP3.LUT R20, R7, 0x7ff00000, RZ, 0xc0, !PT ;  /* 0x7ff0000007147812 */ /* 0x000fc600078ec0ff */
[----:B------:R-:W0:Y:S01]  /*0830*/  @!P0 DMUL R2, R6, 8.98846567431157953865e+307 ;  /* 0x7fe0000006028828 */ /* 0x000e220000000000 */
[----:B------:R-:W-:-:S03]  /*0840*/  ISETP.GE.U32.AND P1, PT, R12, R20, PT ;  /* 0x000000140c00720c */ /* 0x000fc60003f26070 */
[----:B------:R-:W-:Y:S01]  /*0850*/  @!P2 LOP3.LUT R11, R7, 0x7ff00000, RZ, 0xc0, !PT ;  /* 0x7ff00000070ba812 */ /* 0x000fe200078ec0ff */
[----:B------:R-:W-:Y:S01]  /*0860*/  @!P2 IMAD.MOV.U32 R16, RZ, RZ, RZ ;  /* 0x000000ffff10a224 */ /* 0x000fe200078e00ff */
[----:B0-----:R-:W0:Y:S01]  /*0870*/  MUFU.RCP64H R15, R3 ;  /* 0x00000003000f7308 */ /* 0x001e220000001800 */
[----:B------:R-:W-:Y:S02]  /*0880*/  SEL R17, R13, 0x63400000, !P1 ;  /* 0x634000000d117807 */ /* 0x000fe40004800000 */
[----:B------:R-:W-:Y:S02]  /*0890*/  @!P2 ISETP.GE.U32.AND P3, PT, R12, R11, PT ;  /* 0x0000000b0c00a20c */ /* 0x000fe40003f66070 */
[----:B------:R-:W-:Y:S02]  /*08a0*/  @!P0 LOP3.LUT R20, R3, 0x7ff00000, RZ, 0xc0, !PT ;  /* 0x7ff0000003148812 */ /* 0x000fe400078ec0ff */
[----:B------:R-:W-:Y:S02]  /*08b0*/  @!P2 SEL R21, R13, 0x63400000, !P3 ;  /* 0x634000000d15a807 */ /* 0x000fe40005800000 */
[----:B------:R-:W-:-:S02]  /*08c0*/  IADD3 R22, R20, -0x1, RZ ;  /* 0xffffffff14167810 */ /* 0x000fc40007ffe0ff */
[----:B------:R-:W-:Y:S01]  /*08d0*/  @!P2 LOP3.LUT R21, R21, 0x80000000, R9, 0xf8, !PT ;  /* 0x800000001515a812 */ /* 0x000fe200078ef809 */
[----:B0-----:R-:W0:-:S06]  /*08e0*/  DFMA R10, R14, -R2, 1 ;  /* 0x3ff000000e0a742b */ /* 0x001e0c0000000802 */
[----:B0-----:R0:W1:Y:S02]  /*08f0*/  DFMA R18, R10, R10, R10 ;  /* 0x0000000a0a12722b */ /* 0x001064000000000a */
[----:B0-----:R-:W-:Y:S01]  /*0900*/  LOP3.LUT R11, R17, 0x800fffff, R9, 0xf8, !PT ;  /* 0x800fffff110b7812 */ /* 0x001fe200078ef809 */
[----:B------:R-:W-:Y:S01]  /*0910*/  IMAD.MOV.U32 R10, RZ, RZ, R8 ;  /* 0x000000ffff0a7224 */ /* 0x000fe200078e0008 */
[----:B------:R-:W-:Y:S01]  /*0920*/  @!P2 LOP3.LUT R17, R21, 0x100000, RZ, 0xfc, !PT ;  /* 0x001000001511a812 */ /* 0x000fe200078efcff */
[----:B------:R-:W-:Y:S01]  /*0930*/  IMAD.MOV.U32 R21, RZ, RZ, R12 ;  /* 0x000000ffff157224 */ /* 0x000fe200078e000c */
[----:B-1----:R-:W0:-:S04]  /*0940*/  DFMA R18, R14, R18, R14 ;  /* 0x000000120e12722b */ /* 0x002e08000000000e */
[----:B------:R-:W1:-:S04]  /*0950*/  @!P2 DFMA R10, R10, 2, -R16 ;  /* 0x400000000a0aa82b */ /* 0x000e480000000810 */
[----:B0-----:R-:W0:-:S06]  /*0960*/  DFMA R14, R18, -R2, 1 ;  /* 0x3ff00000120e742b */ /* 0x001e0c0000000802 */
[----:B-1----:R-:W-:Y:S01]  /*0970*/  @!P2 LOP3.LUT R21, R11, 0x7ff00000, RZ, 0xc0, !PT ;  /* 0x7ff000000b15a812 */ /* 0x002fe200078ec0ff */
[----:B0-----:R0:W1:-:S03]  /*0980*/  DFMA R14, R18, R14, R18 ;  /* 0x0000000e120e722b */ /* 0x0010460000000012 */
[----:B0-----:R-:W-:-:S03]  /*0990*/  IADD3 R18, R21, -0x1, RZ ;  /* 0xffffffff15127810 */ /* 0x001fc60007ffe0ff */
[----:B-1----:R-:W0:Y:S01]  /*09a0*/  DMUL R16, R14, R10 ;  /* 0x0000000a0e107228 */ /* 0x002e220000000000 */
[----:B------:R-:W-:-:S04]  /*09b0*/  ISETP.GT.U32.AND P0, PT, R18, 0x7feffffe, PT ;  /* 0x7feffffe1200780c */ /* 0x000fc80003f04070 */
[----:B------:R-:W-:Y:S01]  /*09c0*/  ISETP.GT.U32.OR P0, PT, R22, 0x7feffffe, P0 ;  /* 0x7feffffe1600780c */ /* 0x000fe20000704470 */
[----:B0-----:R-:W0:-:S06]  /*09d0*/  DFMA R18, R16, -R2, R10 ;  /* 0x800000021012722b */ /* 0x001e0c000000000a */
[----:B0-----:R0:W1:-:S06]  /*09e0*/  DFMA R14, R14, R18, R16 ;  /* 0x000000120e0e722b */ /* 0x00104c0000000010 */
[----:B------:R-:W-:Y:S05]  /*09f0*/  @P0 BRA `(.L_x_11) ;  /* 0x000001c000000947 */ /* 0x000fea0003800000 */
[----:B01----:R-:W-:-:S04]  /*0a00*/  LOP3.LUT R9, R7, 0x7ff00000, RZ, 0xc0, !PT ;  /* 0x7ff0000007097812 */ /* 0x003fc800078ec0ff */
[C---:B------:R-:W-:Y:S01]  /*0a10*/  ISETP.GE.U32.AND P0, PT, R12.reuse, R9, PT ;  /* 0x000000090c00720c */ /* 0x040fe20003f06070 */
[----:B------:R-:W-:-:S03]  /*0a20*/  IMAD.IADD R8, R12, 0x1, -R9 ;  /* 0x000000010c087824 */ /* 0x000fc600078e0a09 */
[----:B------:R-:W-:Y:S02]  /*0a30*/  SEL R13, R13, 0x63400000, !P0 ;  /* 0x634000000d0d7807 */ /* 0x000fe40004000000 */
[----:B------:R-:W-:-:S04]  /*0a40*/  IMNMX R8, R8, -0x46a00000, !PT ;  /* 0xb960000008087817 */ /* 0x000fc80007800200 */
[----:B------:R-:W-:-:S05]  /*0a50*/  IMNMX R8, R8, 0x46a00000, PT ;  /* 0x46a0000008087817 */ /* 0x000fca0003800200 */
[----:B------:R-:W-:Y:S02]  /*0a60*/  IMAD.IADD R16, R8, 0x1, -R13 ;  /* 0x0000000108107824 */ /* 0x000fe400078e0a0d */
[----:B------:R-:W-:-:S03]  /*0a70*/  IMAD.MOV.U32 R8, RZ, RZ, RZ ;  /* 0x000000ffff087224 */ /* 0x000fc600078e00ff */
[----:B------:R-:W-:-:S06]  /*0a80*/  IADD3 R9, R16, 0x7fe00000, RZ ;  /* 0x7fe0000010097810 */ /* 0x000fcc0007ffe0ff */
[----:B------:R-:W0:-:S10]  /*0a90*/  DMUL R12, R14, R8 ;  /* 0x000000080e0c7228 */ /* 0x000e140000000000 */
[----:B0-----:R-:W-:-:S13]  /*0aa0*/  FSETP.GTU.AND P0, PT, |R13|, 1.469367938527859385e-39, PT ;  /* 0x001000000d00780b */ /* 0x001fda0003f0c200 */
[----:B------:R-:W-:Y:S05]  /*0ab0*/  @P0 BRA `(.L_x_12) ;  /* 0x0000025000000947 */ /* 0x000fea0003800000 */
[----:B------:R-:W0:Y:S01]  /*0ac0*/  DFMA R2, R14, -R2, R10 ;  /* 0x800000020e02722b */ /* 0x000e22000000000a */
[----:B------:R-:W-:-:S09]  /*0ad0*/  IMAD.MOV.U32 R8, RZ, RZ, RZ ;  /* 0x000000ffff087224 */ /* 0x000fd200078e00ff */
[C---:B0-----:R-:W-:Y:S02]  /*0ae0*/  FSETP.NEU.AND P0, PT, R3.reuse, RZ, PT ;  /* 0x000000ff0300720b */ /* 0x041fe40003f0d000 */
[----:B------:R-:W-:-:S04]  /*0af0*/  LOP3.LUT R7, R3, 0x80000000, R7, 0x48, !PT ;  /* 0x8000000003077812 */ /* 0x000fc800078e4807 */
[----:B------:R-:W-:-:S07]  /*0b00*/  LOP3.LUT R9, R7, R9, RZ, 0xfc, !PT ;  /* 0x0000000907097212 */ /* 0x000fce00078efcff */
[----:B------:R-:W-:Y:S05]  /*0b10*/  @!P0 BRA `(.L_x_12) ;  /* 0x000001f000008947 */ /* 0x000fea0003800000 */
[----:B------:R-:W-:Y:S01]  /*0b20*/  IMAD.MOV R3, RZ, RZ, -R16 ;  /* 0x000000ffff037224 */ /* 0x000fe200078e0a10 */
[----:B------:R-:W0:Y:S01]  /*0b30*/  DMUL.RP R8, R14, R8 ;  /* 0x000000080e087228 */ /* 0x000e220000008000 */
[----:B------:R-:W-:-:S06]  /*0b40*/  IMAD.MOV.U32 R2, RZ, RZ, RZ ;  /* 0x000000ffff027224 */ /* 0x000fcc00078e00ff */
[----:B------:R-:W1:-:S03]  /*0b50*/  DFMA R2, R12, -R2, R14 ;  /* 0x800000020c02722b */ /* 0x000e46000000000e */
[----:B0-----:R-:W-:-:S03]  /*0b60*/  LOP3.LUT R7, R9, R7, RZ, 0x3c, !PT ;  /* 0x0000000709077212 */ /* 0x001fc600078e3cff */
[----:B-1----:R-:W-:-:S04]  /*0b70*/  IADD3 R2, -R16, -0x43300000, RZ ;  /* 0xbcd0000010027810 */ /* 0x002fc80007ffe1ff */
[----:B------:R-:W-:-:S04]  /*0b80*/  FSETP.NEU.AND P0, PT, |R3|, R2, PT ;  /* 0x000000020300720b */ /* 0x000fc80003f0d200 */
[----:B------:R-:W-:Y:S02]  /*0b90*/  FSEL R12, R8, R12, !P0 ;  /* 0x0000000c080c7208 */ /* 0x000fe40004000000 */
[----:B------:R-:W-:Y:S01]  /*0ba0*/  FSEL R13, R7, R13, !P0 ;  /* 0x0000000d070d7208 */ /* 0x000fe20004000000 */
[----:B------:R-:W-:Y:S05]  /*0bb0*/  BRA `(.L_x_12) ;  /* 0x0000015000007947 */ /* 0x000fea0003800000 */
.L_x_11:
[----:B01----:R-:W0:-:S14]  /*0bc0*/  DSETP.NAN.AND P0, PT, R8, R8, PT ;  /* 0x000000080800722a */ /* 0x003e1c0003f08000 */
[----:B0-----:R-:W-:Y:S05]  /*0bd0*/  @P0 BRA `(.L_x_13) ;  /* 0x0000011000000947 */ /* 0x001fea0003800000 */
[----:B------:R-:W0:-:S14]  /*0be0*/  DSETP.NAN.AND P0, PT, R6, R6, PT ;  /* 0x000000060600722a */ /* 0x000e1c0003f08000 */
[----:B0-----:R-:W-:Y:S05]  /*0bf0*/  @P0 BRA `(.L_x_14) ;  /* 0x000000c000000947 */ /* 0x001fea0003800000 */
[----:B------:R-:W-:Y:S01]  /*0c00*/  ISETP.NE.AND P0, PT, R21, R20, PT ;  /* 0x000000141500720c */ /* 0x000fe20003f05270 */
[----:B------:R-:W-:Y:S02]  /*0c10*/  IMAD.MOV.U32 R12, RZ, RZ, 0x0 ;  /* 0x00000000ff0c7424 */ /* 0x000fe400078e00ff */
[----:B------:R-:W-:-:S10]  /*0c20*/  IMAD.MOV.U32 R13, RZ, RZ, -0x80000 ;  /* 0xfff80000ff0d7424 */ /* 0x000fd400078e00ff */
[----:B------:R-:W-:Y:S05]  /*0c30*/  @!P0 BRA `(.L_x_12) ;  /* 0x000000d000008947 */ /* 0x000fea0003800000 */
[----:B------:R-:W-:Y:S02]  /*0c40*/  ISETP.NE.AND P0, PT, R21, 0x7ff00000, PT ;  /* 0x7ff000001500780c */ /* 0x000fe40003f05270 */
[----:B------:R-:W-:Y:S02]  /*0c50*/  LOP3.LUT R13, R9, 0x80000000, R7, 0x48, !PT ;  /* 0x80000000090d7812 */ /* 0x000fe400078e4807 */
[----:B------:R-:W-:-:S13]  /*0c60*/  ISETP.EQ.OR P0, PT, R20, RZ, !P0 ;  /* 0x000000ff1400720c */ /* 0x000fda0004702670 */
[----:B------:R-:W-:Y:S01]  /*0c70*/  @P0 LOP3.LUT R2, R13, 0x7ff00000, RZ, 0xfc, !PT ;  /* 0x7ff000000d020812 */ /* 0x000fe200078efcff */
[----:B------:R-:W-:Y:S02]  /*0c80*/  @!P0 IMAD.MOV.U32 R12, RZ, RZ, RZ ;  /* 0x000000ffff0c8224 */ /* 0x000fe400078e00ff */
[----:B------:R-:W-:Y:S02]  /*0c90*/  @P0 IMAD.MOV.U32 R12, RZ, RZ, RZ ;  /* 0x000000ffff0c0224 */ /* 0x000fe400078e00ff */
[----:B------:R-:W-:Y:S01]  /*0ca0*/  @P0 IMAD.MOV.U32 R13, RZ, RZ, R2 ;  /* 0x000000ffff0d0224 */ /* 0x000fe200078e0002 */
[----:B------:R-:W-:Y:S05]  /*0cb0*/  BRA `(.L_x_12) ;  /* 0x0000005000007947 */ /* 0x000fea0003800000 */
.L_x_14:
[----:B------:R-:W-:Y:S01]  /*0cc0*/  LOP3.LUT R13, R7, 0x80000, RZ, 0xfc, !PT ;  /* 0x00080000070d7812 */ /* 0x000fe200078efcff */
[----:B------:R-:W-:Y:S01]  /*0cd0*/  IMAD.MOV.U32 R12, RZ, RZ, R6 ;  /* 0x000000ffff0c7224 */ /* 0x000fe200078e0006 */
[----:B------:R-:W-:Y:S05]  /*0ce0*/  BRA `(.L_x_12) ;  /* 0x0000002000007947 */ /* 0x000fea0003800000 */
.L_x_13:
[----:B------:R-:W-:Y:S01]  /*0cf0*/  LOP3.LUT R13, R9, 0x80000, RZ, 0xfc, !PT ;  /* 0x00080000090d7812 */ /* 0x000fe200078efcff */
[----:B------:R-:W-:Y:S02]  /*0d00*/  IMAD.MOV.U32 R12, RZ, RZ, R8 ;  /* 0x000000ffff0c7224 */ /* 0x000fe400078e0008 */
.L_x_12:
[----:B------:R-:W-:Y:S05]  /*0d10*/  BSYNC B1 ;  /* 0x0000000000017941 */ /* 0x000fea0003800000 */
.L_x_10:
[----:B------:R-:W-:Y:S02]  /*0d20*/  IMAD.MOV.U32 R2, RZ, RZ, R4 ;  /* 0x000000ffff027224 */ /* 0x000fe400078e0004 */
[----:B------:R-:W-:-:S04]  /*0d30*/  IMAD.MOV.U32 R3, RZ, RZ, 0x0 ;  /* 0x00000000ff037424 */ /* 0x000fc800078e00ff */
[----:B------:R-:W-:Y:S05]  /*0d40*/  RET.REL.NODEC R2 `(structural_similarity_index) ;  /* 0xfffff2b002007950 */ /* 0x000fea0003c3ffff */
        .type           $structural_similarity_index$__internal_accurate_pow,@function
        .size           $structural_similarity_index$__internal_accurate_pow,(.L_x_18 - $structural_similarity_index$__internal_accurate_pow)
$structural_similarity_index$__internal_accurate_pow:
[--C-:B------:R-:W-:Y:S01]  /*0d50*/  SHF.R.U32.HI R30, RZ, 0x14, R15.reuse ;  /* 0x00000014ff1e7819 */ /* 0x100fe2000001160f */
[----:B------:R-:W-:Y:S02]  /*0d60*/  IMAD.MOV.U32 R6, RZ, RZ, R14 ;  /* 0x000000ffff067224 */ /* 0x000fe400078e000e */
[----:B------:R-:W-:Y:S01]  /*0d70*/  IMAD.MOV.U32 R7, RZ, RZ, R15 ;  /* 0x000000ffff077224 */ /* 0x000fe200078e000f */
[----:B------:R-:W-:Y:S01]  /*0d80*/  ISETP.NE.AND P0, PT, R30, RZ, PT ;  /* 0x000000ff1e00720c */ /* 0x000fe20003f05270 */
[----:B------:R-:W-:-:S12]  /*0d90*/  IMAD.MOV.U32 R28, RZ, RZ, RZ ;  /* 0x000000ffff1c7224 */ /* 0x000fd800078e00ff */
[----:B------:R0:W1:Y:S02]  /*0da0*/  @!P0 DMUL R10, R6, 1.80143985094819840000e+16 ;  /* 0x43500000060a8828 */ /* 0x0000640000000000 */
[----:B0-----:R-:W-:-:S08]  /*0db0*/  IMAD.MOV.U32 R6, RZ, RZ, R15 ;  /* 0x000000ffff067224 */ /* 0x001fd000078e000f */
[----:B-1----:R-:W-:Y:S01]  /*0dc0*/  @!P0 IMAD.MOV.U32 R6, RZ, RZ, R11 ;  /* 0x000000ffff068224 */ /* 0x002fe200078e000b */
[----:B------:R-:W-:Y:S01]  /*0dd0*/  @!P0 LEA.HI R30, R11, 0xffffffca, RZ, 0xc ;  /* 0xffffffca0b1e8811 */ /* 0x000fe200078f60ff */
[----:B------:R-:W-:-:S03]  /*0de0*/  @!P0 IMAD.MOV.U32 R14, RZ, RZ, R10 ;  /* 0x000000ffff0e8224 */ /* 0x000fc600078e000a */
[----:B------:R-:W-:-:S04]  /*0df0*/  LOP3.LUT R6, R6, 0x800fffff, RZ, 0xc0, !PT ;  /* 0x800fffff06067812 */ /* 0x000fc800078ec0ff */
[----:B------:R-:W-:-:S04]  /*0e00*/  LOP3.LUT R15, R6, 0x3ff00000, RZ, 0xfc, !PT ;  /* 0x3ff00000060f7812 */ /* 0x000fc800078efcff */
[----:B------:R-:W-:-:S13]  /*0e10*/  ISETP.GE.U32.AND P1, PT, R15, 0x3ff6a09f, PT ;  /* 0x3ff6a09f0f00780c */ /* 0x000fda0003f26070 */
[----:B------:R-:W-:-:S05]  /*0e20*/  @P1 IADD3 R7, R15, -0x100000, RZ ;  /* 0xfff000000f071810 */ /* 0x000fca0007ffe0ff */
[----:B------:R-:W-:-:S06]  /*0e30*/  @P1 IMAD.MOV.U32 R15, RZ, RZ, R7 ;  /* 0x000000ffff0f1224 */ /* 0x000fcc00078e0007 */
[----:B------:R-:W0:-:S04]  /*0e40*/  DADD R6, R14, 1 ;  /* 0x3ff000000e067429 */ /* 0x000e080000000000 */
[----:B------:R-:W-:Y:S02]  /*0e50*/  DADD R14, R14, -1 ;  /* 0xbff000000e0e7429 */ /* 0x000fe40000000000 */
[----:B0-----:R-:W0:Y:S02]  /*0e60*/  MUFU.RCP64H R29, R7 ;  /* 0x00000007001d7308 */ /* 0x001e240000001800 */
[----:B0-----:R-:W0:-:S06]  /*0e70*/  DFMA R8, -R6, R28, 1 ;  /* 0x3ff000000608742b */ /* 0x001e0c000000011c */
[----:B0-----:R-:W0:-:S06]  /*0e80*/  DFMA R8, R8, R8, R8 ;  /* 0x000000080808722b */ /* 0x001e0c0000000008 */
[----:B0-----:R0:W1:Y:S02]  /*0e90*/  DFMA R28, R28, R8, R28 ;  /* 0x000000081c1c722b */ /* 0x001064000000001c */
[----:B0-----:R-:W-:Y:S02]  /*0ea0*/  IMAD.MOV.U32 R8, RZ, RZ, 0x7d2cafe2 ;  /* 0x7d2cafe2ff087424 */ /* 0x001fe400078e00ff */
[----:B------:R-:W-:Y:S02]  /*0eb0*/  IMAD.MOV.U32 R9, RZ, RZ, 0x3eb0f5ff ;  /* 0x3eb0f5ffff097424 */ /* 0x000fe400078e00ff */
[----:B-1----:R-:W0:-:S06]  /*0ec0*/  DMUL R12, R28, R14 ;  /* 0x0000000e1c0c7228 */ /* 0x002e0c0000000000 */
[----:B0-----:R-:W0:-:S06]  /*0ed0*/  DFMA R12, R28, R14, R12 ;  /* 0x0000000e1c0c722b */ /* 0x001e0c000000000c */
[----:B0-----:R-:W0:-:S04]  /*0ee0*/  DMUL R18, R12, R12 ;  /* 0x0000000c0c127228 */ /* 0x001e080000000000 */
[----:B------:R-:W1:-:S04]  /*0ef0*/  DMUL R6, R12, R12 ;  /* 0x0000000c0c067228 */ /* 0x000e480000000000 */
[----:B0-----:R-:W0:-:S04]  /*0f00*/  DFMA R8, R18, R8, c[0x2][0x0] ;  /* 0x008000001208762b */ /* 0x001e080000000008 */
[----:B-1----:R-:W-:-:S04]  /*0f10*/  DFMA R26, R12, R12, -R6 ;  /* 0x0000000c0c1a722b */ /* 0x002fc80000000806 */
[----:B0-----:R-:W0:-:S06]  /*0f20*/  DFMA R8, R18, R8, c[0x2][0x8] ;  /* 0x008002001208762b */ /* 0x001e0c0000000008 */
[----:B0-----:R-:W0:-:S06]  /*0f30*/  DFMA R8, R18, R8, c[0x2][0x10] ;  /* 0x008004001208762b */ /* 0x001e0c0000000008 */
[----:B0-----:R-:W0:-:S06]  /*0f40*/  DFMA R8, R18, R8, c[0x2][0x18] ;  /* 0x008006001208762b */ /* 0x001e0c0000000008 */
[----:B0-----:R-:W0:-:S04]  /*0f50*/  DFMA R16, R18, R8, c[0x2][0x20] ;  /* 0x008008001210762b */ /* 0x001e080000000008 */
[----:B------:R-:W1:-:S04]  /*0f60*/  DADD R8, R14, -R12 ;  /* 0x000000000e087229 */ /* 0x000e48000000080c */
[----:B0-----:R-:W0:-:S04]  /*0f70*/  DFMA R16, R18, R16, c[0x2][0x28] ;  /* 0x00800a001210762b */ /* 0x001e080000000010 */
[----:B-1----:R-:W1:-:S04]  /*0f80*/  DADD R8, R8, R8 ;  /* 0x0000000008087229 */ /* 0x002e480000000008 */
[----:B0-----:R-:W0:-:S04]  /*0f90*/  DFMA R20, R18, R16, c[0x2][0x30] ;  /* 0x00800c001214762b */ /* 0x001e080000000010 */
[----:B-1----:R-:W1:-:S04]  /*0fa0*/  DFMA R8, R14, -R12, R8 ;  /* 0x8000000c0e08722b */ /* 0x002e480000000008 */
[----:B0-----:R-:W0:-:S04]  /*0fb0*/  DADD R14, -R20, c[0x2][0x30] ;  /* 0x00800c00140e7629 */ /* 0x001e080000000100 */
[----:B-1----:R-:W1:-:S04]  /*0fc0*/  DMUL R8, R28, R8 ;  /* 0x000000081c087228 */ /* 0x002e480000000000 */
[----:B0-----:R-:W0:-:S04]  /*0fd0*/  DFMA R14, R18, R16, R14 ;  /* 0x00000010120e722b */ /* 0x001e08000000000e */
[----:B------:R-:W2:Y:S02]  /*0fe0*/  DMUL R16, R12, R6 ;  /* 0x000000060c107228 */ /* 0x000ea40000000000 */
[----:B-1----:R-:W-:Y:S01]  /*0ff0*/  IADD3 R29, R9, 0x100000, RZ ;  /* 0x00100000091d7810 */ /* 0x002fe20007ffe0ff */
[----:B------:R-:W-:Y:S01]  /*1000*/  IMAD.MOV.U32 R28, RZ, RZ, R8 ;  /* 0x000000ffff1c7224 */ /* 0x000fe200078e0008 */
[----:B0-----:R-:W0:-:S04]  /*1010*/  DADD R14, RZ, R14 ;  /* 0x00000000ff0e7229 */ /* 0x001e08000000000e */
[----:B--2---:R-:W1:-:S04]  /*1020*/  DFMA R18, R12, R6, -R16 ;  /* 0x000000060c12722b */ /* 0x004e480000000810 */
[----:B0-----:R-:W0:-:S04]  /*1030*/  DADD R14, R14, c[0x2][0x38] ;  /* 0x00800e000e0e7629 */ /* 0x001e080000000000 */
[----:B-1----:R-:W-:-:S04]  /*1040*/  DFMA R6, R8, R6, R18 ;  /* 0x000000060806722b */ /* 0x002fc80000000012 */
[----:B0-----:R-:W0:-:S04]  /*1050*/  DADD R18, R20, R14 ;  /* 0x0000000014127229 */ /* 0x001e08000000000e */
[----:B------:R-:W1:-:S04]  /*1060*/  DFMA R26, R12, R28, R26 ;  /* 0x0000001c0c1a722b */ /* 0x000e48000000001a */
[----:B0-----:R-:W0:-:S04]  /*1070*/  DMUL R28, R18, R16 ;  /* 0x00000010121c7228 */ /* 0x001e080000000000 */
[----:B-1----:R-:W-:-:S04]  /*1080*/  DFMA R6, R12, R26, R6 ;  /* 0x0000001a0c06722b */ /* 0x002fc80000000006 */
[----:B------:R-:W1:-:S04]  /*1090*/  DADD R26, R20, -R18 ;  /* 0x00000000141a7229 */ /* 0x000e480000000812 */
[----:B0-----:R-:W0:-:S04]  /*10a0*/  DFMA R20, R18, R16, -R28 ;  /* 0x000000101214722b */ /* 0x001e08000000081c */
[----:B-1----:R-:W-:-:S04]  /*10b0*/  DADD R26, R14, R26 ;  /* 0x000000000e1a7229 */ /* 0x002fc8000000001a */
[----:B0-----:R-:W0:-:S06]  /*10c0*/  DFMA R6, R18, R6, R20 ;  /* 0x000000061206722b */ /* 0x001e0c0000000014 */
[----:B0-----:R-:W0:-:S06]  /*10d0*/  DFMA R26, R26, R16, R6 ;  /* 0x000000101a1a722b */ /* 0x001e0c0000000006 */
[----:B0-----:R-:W0:-:S06]  /*10e0*/  DADD R6, R28, R26 ;  /* 0x000000001c067229 */ /* 0x001e0c000000001a */
[----:B0-----:R-:W0:-:S04]  /*10f0*/  DADD R14, R12, R6 ;  /* 0x000000000c0e7229 */ /* 0x001e080000000006 */
[----:B------:R-:W1:-:S04]  /*1100*/  DADD R28, R28, -R6 ;  /* 0x000000001c1c7229 */ /* 0x000e480000000806 */
[----:B0-----:R-:W0:-:S04]  /*1110*/  DADD R12, R12, -R14 ;  /* 0x000000000c0c7229 */ /* 0x001e08000000080e */
[----:B-1----:R-:W-:-:S04]  /*1120*/  DADD R28, R26, R28 ;  /* 0x000000001a1c7229 */ /* 0x002fc8000000001c */
[----:B0-----:R0:W1:Y:S02]  /*1130*/  DADD R12, R6, R12 ;  /* 0x00000000060c7229 */ /* 0x001064000000000c */
[C---:B0-----:R-:W-:Y:S01]  /*1140*/  IADD3 R6, R30.reuse, -0x3ff, RZ ;  /* 0xfffffc011e067810 */ /* 0x041fe20007ffe0ff */
[----:B------:R-:W-:Y:S01]  /*1150*/  IMAD.MOV.U32 R7, RZ, RZ, 0x43300000 ;  /* 0x43300000ff077424 */ /* 0x000fe200078e00ff */
[----:B------:R-:W-:Y:S02]  /*1160*/  @P1 IADD3 R6, R30, -0x3fe, RZ ;  /* 0xfffffc021e061810 */ /* 0x000fe40007ffe0ff */
[----:B-1----:R-:W0:Y:S02]  /*1170*/  DADD R12, R28, R12 ;  /* 0x000000001c0c7229 */ /* 0x002e24000000000c */
[----:B------:R-:W-:-:S04]  /*1180*/  LOP3.LUT R6, R6, 0x80000000, RZ, 0x3c, !PT ;  /* 0x8000000006067812 */ /* 0x000fc800078e3cff */
[----:B0-----:R-:W0:-:S04]  /*1190*/  DADD R12, R8, R12 ;  /* 0x00000000080c7229 */ /* 0x001e08000000000c */
[----:B------:R-:W-:-:S04]  /*11a0*/  DADD R8, R6, c[0x2][0x40] ;  /* 0x0080100006087629 */ /* 0x000fc80000000000 */
[----:B0-----:R-:W0:-:S06]  /*11b0*/  DADD R10, R14, R12 ;  /* 0x000000000e0a7229 */ /* 0x001e0c000000000c */
[----:B0-----:R-:W0:-:S04]  /*11c0*/  DFMA R6, R8, c[0x2][0x48], R10 ;  /* 0x0080120008067a2b */ /* 0x001e08000000000a */
[----:B------:R-:W1:-:S04]  /*11d0*/  DADD R14, R14, -R10 ;  /* 0x000000000e0e7229 */ /* 0x000e48000000080a */
[----:B0-----:R-:W0:-:S04]  /*11e0*/  DFMA R16, -R8, c[0x2][0x48], R6 ;  /* 0x0080120008107a2b */ /* 0x001e080000000106 */
[----:B-1----:R-:W-:-:S04]  /*11f0*/  DADD R14, R12, R14 ;  /* 0x000000000c0e7229 */ /* 0x002fc8000000000e */
[----:B0-----:R-:W0:-:S06]  /*1200*/  DADD R16, -R10, R16 ;  /* 0x000000000a107229 */ /* 0x001e0c0000000110 */
[----:B0-----:R-:W0:-:S06]  /*1210*/  DADD R14, R14, -R16 ;  /* 0x000000000e0e7229 */ /* 0x001e0c0000000810 */
[----:B0-----:R-:W0:-:S06]  /*1220*/  DFMA R14, R8, c[0x2][0x50], R14 ;  /* 0x00801400080e7a2b */ /* 0x001e0c000000000e */
[----:B0-----:R-:W0:-:S06]  /*1230*/  DADD R8, R6, R14 ;  /* 0x0000000006087229 */ /* 0x001e0c000000000e */
[----:B0-----:R-:W0:-:S04]  /*1240*/  DADD R6, R6, -R8 ;  /* 0x0000000006067229 */ /* 0x001e080000000808 */
[----:B------:R-:W1:-:S04]  /*1250*/  DMUL R12, R8, 2 ;  /* 0x40000000080c7828 */ /* 0x000e480000000000 */
[----:B0-----:R0:W-:Y:S02]  /*1260*/  DADD R6, R14, R6 ;  /* 0x000000000e067229 */ /* 0x0011e40000000006 */
[----:B0-----:R-:W-:Y:S02]  /*1270*/  IMAD.MOV.U32 R14, RZ, RZ, 0x69ce2bdf ;  /* 0x69ce2bdfff0e7424 */ /* 0x001fe400078e00ff */
[----:B-1----:R-:W0:Y:S01]  /*1280*/  DFMA R10, R8, 2, -R12 ;  /* 0x40000000080a782b */ /* 0x002e22000000080c */
[----:B------:R-:W-:-:S05]  /*1290*/  IMAD.MOV.U32 R15, RZ, RZ, 0x3e5ade15 ;  /* 0x3e5ade15ff0f7424 */ /* 0x000fca00078e00ff */
[----:B0-----:R0:W1:Y:S02]  /*12a0*/  DFMA R10, R6, 2, R10 ;  /* 0x40000000060a782b */ /* 0x001064000000000a */
[----:B0-----:R-:W-:Y:S02]  /*12b0*/  IMAD.MOV.U32 R6, RZ, RZ, 0x652b82fe ;  /* 0x652b82feff067424 */ /* 0x001fe400078e00ff */
[----:B------:R-:W-:Y:S02]  /*12c0*/  IMAD.MOV.U32 R7, RZ, RZ, 0x3ff71547 ;  /* 0x3ff71547ff077424 */ /* 0x000fe400078e00ff */
[----:B-1----:R-:W0:-:S06]  /*12d0*/  DADD R8, R12, R10 ;  /* 0x000000000c087229 */ /* 0x002e0c000000000a */
[----:B0-----:R-:W0:-:S04]  /*12e0*/  DFMA R6, R8, R6, 6.75539944105574400000e+15 ;  /* 0x433800000806742b */ /* 0x001e080000000006 */
[----:B------:R-:W-:Y:S02]  /*12f0*/  FSETP.GEU.AND P0, PT, |R9|, 4.1917929649353027344, PT ;  /* 0x4086232b0900780b */ /* 0x000fe40003f0e200 */
[----:B0-----:R-:W0:-:S06]  /*1300*/  DADD R16, R6, -6.75539944105574400000e+15 ;  /* 0xc338000006107429 */ /* 0x001e0c0000000000 */
[----:B0-----:R-:W0:-:S06]  /*1310*/  DFMA R18, R16, c[0x2][0x58], R8 ;  /* 0x0080160010127a2b */ /* 0x001e0c0000000008 */
[----:B0-----:R-:W0:-:S06]  /*1320*/  DFMA R16, R16, c[0x2][0x60], R18 ;  /* 0x0080180010107a2b */ /* 0x001e0c0000000012 */
[----:B0-----:R-:W0:-:S06]  /*1330*/  DFMA R14, R16, R14, c[0x2][0x68] ;  /* 0x00801a00100e762b */ /* 0x001e0c000000000e */
        /* <DEDUP_REMOVED lines=8> */
[----:B0-----:R-:W0:-:S06]  /*13c0*/  DFMA R14, R16, R14, 1 ;  /* 0x3ff00000100e742b */ /* 0x001e0c000000000e */
[----:B0-----:R-:W0:-:S10]  /*13d0*/  DFMA R16, R16, R14, 1 ;  /* 0x3ff000001010742b */ /* 0x001e14000000000e */
[----:B0-----:R-:W-:Y:S02]  /*13e0*/  IMAD R15, R6, 0x100000, R17 ;  /* 0x00100000060f7824 */ /* 0x001fe400078e0211 */
[----:B------:R-:W-:Y:S01]  /*13f0*/  IMAD.MOV.U32 R14, RZ, RZ, R16 ;  /* 0x000000ffff0e7224 */ /* 0x000fe200078e0010 */
[----:B------:R-:W-:Y:S05]  /*1400*/  @!P0 BRA `(.L_x_15) ;  /* 0x000000c000008947 */ /* 0x000fea0003800000 */
[----:B------:R-:W-:Y:S01]  /*1410*/  FSETP.GEU.AND P1, PT, |R9|, 4.2275390625, PT ;  /* 0x408748000900780b */ /* 0x000fe20003f2e200 */
[----:B------:R-:W-:-:S04]  /*1420*/  DADD R14, R8, +INF ;  /* 0x7ff00000080e7429 */ /* 0x000fc80000000000 */
[----:B------:R-:W0:-:S06]  /*1430*/  DSETP.GEU.AND P0, PT, R8, RZ, PT ;  /* 0x000000ff0800722a */ /* 0x000e0c0003f0e000 */
[----:B0-----:R-:W-:Y:S02]  /*1440*/  FSEL R14, R14, RZ, P0 ;  /* 0x000000ff0e0e7208 */ /* 0x001fe40000000000 */
[----:B------:R-:W-:Y:S02]  /*1450*/  @!P1 LEA.HI R7, R6, R6, RZ, 0x1 ;  /* 0x0000000606079211 */ /* 0x000fe400078f08ff */
[----:B------:R-:W-:Y:S02]  /*1460*/  FSEL R15, R15, RZ, P0 ;  /* 0x000000ff0f0f7208 */ /* 0x000fe40000000000 */
[----:B------:R-:W-:-:S05]  /*1470*/  @!P1 SHF.R.S32.HI R7, RZ, 0x1, R7 ;  /* 0x00000001ff079819 */ /* 0x000fca0000011407 */
[----:B------:R-:W-:Y:S02]  /*1480*/  @!P1 IMAD.IADD R6, R6, 0x1, -R7 ;  /* 0x0000000106069824 */ /* 0x000fe400078e0a07 */
[----:B------:R-:W-:-:S03]  /*1490*/  @!P1 IMAD R17, R7, 0x100000, R17 ;  /* 0x0010000007119824 */ /* 0x000fc600078e0211 */
[----:B------:R-:W-:Y:S01]  /*14a0*/  @!P1 LEA R7, R6, 0x3ff00000, 0x14 ;  /* 0x3ff0000006079811 */ /* 0x000fe200078ea0ff */
[----:B------:R-:W-:-:S06]  /*14b0*/  @!P1 IMAD.MOV.U32 R6, RZ, RZ, RZ ;  /* 0x000000ffff069224 */ /* 0x000fcc00078e00ff */
[----:B------:R0:W1:-:S10]  /*14c0*/  @!P1 DMUL R14, R16, R6 ;  /* 0x00000006100e9228 */ /* 0x0000540000000000 */
.L_x_15:
[----:B01----:R-:W-:Y:S01]  /*14d0*/  LOP3.LUT R6, R15, 0x7fffffff, RZ, 0xc0, !PT ;  /* 0x7fffffff0f067812 */ /* 0x003fe200078ec0ff */
[----:B------:R-:W0:Y:S01]  /*14e0*/  DADD R8, R12, -R8 ;  /* 0x000000000c087229 */ /* 0x000e220000000808 */
[----:B------:R-:W-:Y:S02]  /*14f0*/  IMAD.MOV.U32 R7, RZ, RZ, 0x0 ;  /* 0x00000000ff077424 */ /* 0x000fe400078e00ff */
[----:B------:R-:W-:Y:S01]  /*1500*/  ISETP.NE.AND P0, PT, R6, 0x7ff00000, PT ;  /* 0x7ff000000600780c */ /* 0x000fe20003f05270 */
[----:B------:R-:W-:Y:S02]  /*1510*/  IMAD.MOV.U32 R6, RZ, RZ, R0 ;  /* 0x000000ffff067224 */ /* 0x000fe400078e0000 */
[----:B0-----:R-:W0:Y:S01]  /*1520*/  DADD R8, R10, R8 ;  /* 0x000000000a087229 */ /* 0x001e220000000008 */
[----:B------:R-:W-:-:S13]  /*1530*/  ISETP.EQ.AND P0, PT, R14, RZ, !P0 ;  /* 0x000000ff0e00720c */ /* 0x000fda0004702270 */
[----:B0-----:R0:W1:Y:S01]  /*1540*/  @!P0 DFMA R14, R8, R14, R14 ;  /* 0x0000000e080e822b */ /* 0x001062000000000e */
[----:B------:R-:W-:Y:S10]  /*1550*/  RET.REL.NODEC R6 `(structural_similarity_index) ;  /* 0xffffeaa006007950 */ /* 0x000ff40003c3ffff */
.L_x_16:
[----:B------:R-:W-:-:S00]  /*1560*/  BRA `(.L_x_16) ;  /* 0xfffffff000007947 */ /* 0x000fc0000383ffff */
[----:B------:R-:W-:-:S00]  /*1570*/  NOP ;  /* 0x0000000000007918 */ /* 0x000fc00000000000 */
        /* <DEDUP_REMOVED lines=8> */
.L_x_18:
